//
// Generated by NVIDIA NVVM Compiler
//
// Compiler Build ID: CL-36424714
// Cuda compilation tools, release 13.0, V13.0.88
// Based on NVVM 20.0.0
//

.version 9.0
.target sm_100
.address_size 64

	// .globl	strided_global

.visible .entry strided_global(
	.param .u64 .ptr .align 1 strided_global_param_0,
	.param .u64 .ptr .align 1 strided_global_param_1,
	.param .u32 strided_global_param_2,
	.param .u32 strided_global_param_3
)
{
	.reg .pred 	%p<2>;
	.reg .b32 	%r<8>;
	.reg .b32 	%f<3>;
	.reg .b64 	%rd<8>;

	ld.param.u64 	%rd1, [strided_global_param_0];
	ld.param.u64 	%rd2, [strided_global_param_1];
	ld.param.u32 	%r2, [strided_global_param_2];
	ld.param.u32 	%r3, [strided_global_param_3];
	mov.u32 	%r4, %ctaid.x;
	mov.u32 	%r5, %ntid.x;
	mov.u32 	%r6, %tid.x;
	mad.lo.s32 	%r7, %r4, %r5, %r6;
	mul.lo.s32 	%r1, %r3, %r7;
	setp.ge.s32 	%p1, %r1, %r2;
	@%p1 bra 	$L__BB0_2;
	cvta.to.global.u64 	%rd3, %rd1;
	cvta.to.global.u64 	%rd4, %rd2;
	mul.wide.s32 	%rd5, %r1, 4;
	add.s64 	%rd6, %rd3, %rd5;
	ld.global.f32 	%f1, [%rd6];
	add.f32 	%f2, %f1, %f1;
	add.s64 	%rd7, %rd4, %rd5;
	st.global.f32 	[%rd7], %f2;
$L__BB0_2:
	ret;

}


// ===== COMPILED SASS (sm_100) =====

	.target	sm_100

	.elftype	@"ET_EXEC"


//--------------------- .note.nv.tkinfo           --------------------------
	.section	.note.nv.tkinfo,"",@"SHT_NOTE"
	.sectionflags	@"SHF_NOTE_NV_TKINFO"
	.tkinfo
        /*0018*/ 	.word	0x00000002
        /*0030*/ 	.string	""
        /*0030*/ 	.string	"ptxas"
        /*0030*/ 	.string	"Cuda compilation tools, release 13.0, V13.0.88"
        /*0030*/ 	.string	"Build cuda_13.0.r13.0/compiler.36424714_0"
        /*0030*/ 	.string	"-arch sm_100 -m 64 "



//--------------------- .note.nv.cuinfo           --------------------------
	.section	.note.nv.cuinfo,"",@"SHT_NOTE"
	.sectionflags	@"SHF_NOTE_NV_CUINFO"
        /*0018*/ 	.short	0x0002
        /*001a*/ 	.short	0x0064
        /*001c*/ 	.short	0x0082
	.zero		2


//--------------------- .nv.info                  --------------------------
	.section	.nv.info,"",@"SHT_CUDA_INFO"
	.align	4


	//----- nvinfo : EIATTR_REGCOUNT
	.align		4
        /*0000*/ 	.byte	0x04, 0x2f
        /*0002*/ 	.short	(.L_1 - .L_0)
	.align		4
.L_0:
        /*0004*/ 	.word	index@(strided_global)
        /*0008*/ 	.word	0x0000000a


	//----- nvinfo : EIATTR_FRAME_SIZE
	.align		4
.L_1:
        /*000c*/ 	.byte	0x04, 0x11
        /*000e*/ 	.short	(.L_3 - .L_2)
	.align		4
.L_2:
        /*0010*/ 	.word	index@(strided_global)
        /*0014*/ 	.word	0x00000000


	//----- nvinfo : EIATTR_MIN_STACK_SIZE
	.align		4
.L_3:
        /*0018*/ 	.byte	0x04, 0x12
        /*001a*/ 	.short	(.L_5 - .L_4)
	.align		4
.L_4:
        /*001c*/ 	.word	index@(strided_global)
        /*0020*/ 	.word	0x00000000
.L_5:


//--------------------- .nv.compat                --------------------------
	.section	.nv.compat,"",@"SHT_CUDA_COMPAT_INFO"
	.align	4
        /*0000*/ 	.byte	0x02, 0x09, 0x00, 0x00, 0x02, 0x02, 0x01, 0x00, 0x02, 0x05, 0x05, 0x00, 0x03, 0x07, 0x01, 0x01
        /*0010*/ 	.byte	0x02, 0x03, 0x00, 0x00, 0x02, 0x06, 0x01, 0x00, 0x04, 0x0b, 0x08, 0x00, 0x09, 0x00, 0x00, 0x00
        /*0020*/ 	.byte	0x00, 0x00, 0x00, 0x00


//--------------------- .nv.info.strided_global   --------------------------
	.section	.nv.info.strided_global,"",@"SHT_CUDA_INFO"
	.sectionflags	@""
	.align	4


	//----- nvinfo : EIATTR_CUDA_API_VERSION
	.align		4
        /*0000*/ 	.byte	0x04, 0x37
        /*0002*/ 	.short	(.L_7 - .L_6)
.L_6:
        /*0004*/ 	.word	0x00000082


	//----- nvinfo : EIATTR_KPARAM_INFO
	.align		4
.L_7:
        /*0008*/ 	.byte	0x04, 0x17
        /*000a*/ 	.short	(.L_9 - .L_8)
.L_8:
        /*000c*/ 	.word	0x00000000
        /*0010*/ 	.short	0x0003
        /*0012*/ 	.short	0x0014
        /*0014*/ 	.byte	0x00, 0xf0, 0x11, 0x00


	//----- nvinfo : EIATTR_KPARAM_INFO
	.align		4
.L_9:
        /*0018*/ 	.byte	0x04, 0x17
        /*001a*/ 	.short	(.L_11 - .L_10)
.L_10:
        /*001c*/ 	.word	0x00000000
        /*0020*/ 	.short	0x0002
        /*0022*/ 	.short	0x0010
        /*0024*/ 	.byte	0x00, 0xf0, 0x11, 0x00


	//----- nvinfo : EIATTR_KPARAM_INFO
	.align		4
.L_11:
        /*0028*/ 	.byte	0x04, 0x17
        /*002a*/ 	.short	(.L_13 - .L_12)
.L_12:
        /*002c*/ 	.word	0x00000000
        /*0030*/ 	.short	0x0001
        /*0032*/ 	.short	0x0008
        /*0034*/ 	.byte	0x00, 0xf5, 0x21, 0x00


	//----- nvinfo : EIATTR_KPARAM_INFO
	.align		4
.L_13:
        /*0038*/ 	.byte	0x04, 0x17
        /*003a*/ 	.short	(.L_15 - .L_14)
.L_14:
        /*003c*/ 	.word	0x00000000
        /*0040*/ 	.short	0x0000
        /*0042*/ 	.short	0x0000
        /*0044*/ 	.byte	0x00, 0xf5, 0x21, 0x00


	//----- nvinfo : EIATTR_SPARSE_MMA_MASK
	.align		4
.L_15:
        /*0048*/ 	.byte	0x03, 0x50
        /*004a*/ 	.short	0x0000


	//----- nvinfo : EIATTR_MAXREG_COUNT
	.align		4
        /*004c*/ 	.byte	0x03, 0x1b
        /*004e*/ 	.short	0x00ff


	//----- nvinfo : EIATTR_MERCURY_ISA_VERSION
	.align		4
        /*0050*/ 	.byte	0x03, 0x5f
        /*0052*/ 	.short	0x0101


	//----- nvinfo : EIATTR_VRC_CTA_INIT_COUNT
	.align		4
        /*0054*/ 	.byte	0x02, 0x4a
	.zero		1
	.zero		1


	//----- nvinfo : EIATTR_EXIT_INSTR_OFFSETS
	.align		4
        /*0058*/ 	.byte	0x04, 0x1c
        /*005a*/ 	.short	(.L_17 - .L_16)


	//   ....[0]....
.L_16:
        /*005c*/ 	.word	0x00000080


	//   ....[1]....
        /*0060*/ 	.word	0x00000110


	//----- nvinfo : EIATTR_CBANK_PARAM_SIZE
	.align		4
.L_17:
        /*0064*/ 	.byte	0x03, 0x19
        /*0066*/ 	.short	0x0018


	//----- nvinfo : EIATTR_PARAM_CBANK
	.align		4
        /*0068*/ 	.byte	0x04, 0x0a
        /*006a*/ 	.short	(.L_19 - .L_18)
	.align		4
.L_18:
        /*006c*/ 	.word	index@(.nv.constant0.strided_global)
        /*0070*/ 	.short	0x0380
        /*0072*/ 	.short	0x0018


	//----- nvinfo : EIATTR_SW_WAR
	.align		4
.L_19:
        /*0074*/ 	.byte	0x04, 0x36
        /*0076*/ 	.short	(.L_21 - .L_20)
.L_20:
        /*0078*/ 	.word	0x00000008
.L_21:


//--------------------- .nv.callgraph             --------------------------
	.section	.nv.callgraph,"",@"SHT_CUDA_CALLGRAPH"
	.align	4
	.sectionentsize	8
	.align		4
        /*0000*/ 	.word	0x00000000
	.align		4
        /*0004*/ 	.word	0xffffffff
	.align		4
        /*0008*/ 	.word	0x00000000
	.align		4
        /*000c*/ 	.word	0xfffffffe
	.align		4
        /*0010*/ 	.word	0x00000000
	.align		4
        /*0014*/ 	.word	0xfffffffd
	.align		4
        /*0018*/ 	.word	0x00000000
	.align		4
        /*001c*/ 	.word	0xfffffffc


//--------------------- .text.strided_global      --------------------------
	.section	.text.strided_global,"ax",@progbits
	.align	128
        .global         strided_global
        .type           strided_global,@function
        .size           strided_global,(.L_x_1 - strided_global)
        .other          strided_global,@"STO_CUDA_ENTRY STV_DEFAULT"
strided_global:
.text.strided_global:
[----:B------:R-:W-:Y:S01]  /*0000*/  LDC R1, c[0x0][0x37c] ;  /* 0x0000df00ff017b82 */ /* 0x000fe20000000800 */
[----:B------:R-:W0:Y:S07]  /*0010*/  S2R R3, SR_TID.X ;  /* 0x0000000000037919 */ /* 0x000e2e0000002100 */
[----:B------:R-:W0:Y:S01]  /*0020*/  S2UR UR4, SR_CTAID.X ;  /* 0x00000000000479c3 */ /* 0x000e220000002500 */
[----:B------:R-:W1:Y:S07]  /*0030*/  LDCU.64 UR6, c[0x0][0x390] ;  /* 0x00007200ff0677ac */ /* 0x000e6e0008000a00 */
[----:B------:R-:W0:Y:S02]  /*0040*/  LDC R0, c[0x0][0x360] ;  /* 0x0000d800ff007b82 */ /* 0x000e240000000800 */
[----:B0-----:R-:W-:-:S04]  /*0050*/  IMAD R0, R0, UR4, R3 ;  /* 0x0000000400007c24 */ /* 0x001fc8000f8e0203 */
[----:B-1----:R-:W-:-:S05]  /*0060*/  IMAD R7, R0, UR7, RZ ;  /* 0x0000000700077c24 */ /* 0x002fca000f8e02ff */
[----:B------:R-:W-:-:S13]  /*0070*/  ISETP.GE.AND P0, PT, R7, UR6, PT ;  /* 0x0000000607007c0c */ /* 0x000fda000bf06270 */
[----:B------:R-:W-:Y:S05]  /*0080*/  @P0 EXIT ;  /* 0x000000000000094d */ /* 0x000fea0003800000 */
[----:B------:R-:W0:Y:S01]  /*0090*/  LDC.64 R2, c[0x0][0x380] ;  /* 0x0000e000ff027b82 */ /* 0x000e220000000a00 */
[----:B------:R-:W1:Y:S07]  /*00a0*/  LDCU.64 UR4, c[0x0][0x358] ;  /* 0x00006b00ff0477ac */ /* 0x000e6e0008000a00 */
[----:B------:R-:W2:Y:S01]  /*00b0*/  LDC.64 R4, c[0x0][0x388] ;  /* 0x0000e200ff047b82 */ /* 0x000ea20000000a00 */
[----:B0-----:R-:W-:-:S06]  /*00c0*/  IMAD.WIDE R2, R7, 0x4, R2 ;  /* 0x0000000407027825 */ /* 0x001fcc00078e0202 */
[----:B-1----:R-:W3:Y:S01]  /*00d0*/  LDG.E R2, desc[UR4][R2.64] ;  /* 0x0000000402027981 */ /* 0x002ee2000c1e1900 */
[----:B--2---:R-:W-:-:S04]  /*00e0*/  IMAD.WIDE R4, R7, 0x4, R4 ;  /* 0x0000000407047825 */ /* 0x004fc800078e0204 */
[----:B---3--:R-:W-:-:S05]  /*00f0*/  FADD R7, R2, R2 ;  /* 0x0000000202077221 */ /* 0x008fca0000000000 */
[----:B------:R-:W-:Y:S01]  /*0100*/  STG.E desc[UR4][R4.64], R7 ;  /* 0x0000000704007986 */ /* 0x000fe2000c101904 */
[----:B------:R-:W-:Y:S05]  /*0110*/  EXIT ;  /* 0x000000000000794d */ /* 0x000fea0003800000 */
.L_x_0:
[----:B------:R-:W-:-:S00]  /*0120*/  BRA `(.L_x_0) ;  /* 0xfffffffc00fc7947 */ /* 0x000fc0000383ffff */
[----:B------:R-:W-:-:S00]  /*0130*/  NOP ;  /* 0x0000000000007918 */ /* 0x000fc00000000000 */
        /* <DEDUP_REMOVED lines=12> */
.L_x_1:


//--------------------- .nv.shared.reserved.0     --------------------------
	.section	.nv.shared.reserved.0,"aw",@nobits
	.weak		__nv_reservedSMEM_offset_0_alias
	.size		__nv_reservedSMEM_offset_0_alias, 0, 64
	.other		__nv_reservedSMEM_offset_0_alias,@"STO_CUDA_RESERVED_SHARED STV_DEFAULT"
__nv_reservedSMEM_offset_0_alias:
	.zero		0
	.zero		64


//--------------------- .nv.constant0.strided_global --------------------------
	.section	.nv.constant0.strided_global,"a",@progbits
	.sectionflags	@""
	.align	4
.nv.constant0.strided_global:
	.zero		920


//--------------------- SYMBOLS --------------------------

	.type		.nv.reservedSmem.offset0,@object
	.size		.nv.reservedSmem.offset0,0x4
